//
// Generated by NVIDIA NVVM Compiler
//
// Compiler Build ID: CL-36424714
// Cuda compilation tools, release 13.0, V13.0.88
// Based on NVVM 20.0.0
//

.version 9.0
.target sm_100
.address_size 64

	// .globl	_Z9sum_arrayPiS_
.extern .func  (.param .b32 func_retval0) vprintf
(
	.param .b64 vprintf_param_0,
	.param .b64 vprintf_param_1
)
;
.global .align 1 .b8 $str[18] = {105, 110, 115, 105, 100, 101, 32, 115, 117, 109, 95, 97, 114, 114, 97, 121, 10};

.visible .entry _Z9sum_arrayPiS_(
	.param .u64 .ptr .align 1 _Z9sum_arrayPiS__param_0,
	.param .u64 .ptr .align 1 _Z9sum_arrayPiS__param_1
)
{
	.reg .b32 	%r<3>;
	.reg .b64 	%rd<3>;

	mov.u64 	%rd1, $str;
	cvta.global.u64 	%rd2, %rd1;
	{ // callseq 0, 0
	.param .b64 param0;
	st.param.b64 	[param0], %rd2;
	.param .b64 param1;
	st.param.b64 	[param1], 0;
	.param .b32 retval0;
	call.uni (retval0), 
	vprintf, 
	(
	param0, 
	param1
	);
	ld.param.b32 	%r1, [retval0];
	} // callseq 0
	ret;

}


// ===== COMPILED SASS (sm_100) =====

	.target	sm_100

	.elftype	@"ET_EXEC"


//--------------------- .note.nv.tkinfo           --------------------------
	.section	.note.nv.tkinfo,"",@"SHT_NOTE"
	.sectionflags	@"SHF_NOTE_NV_TKINFO"
	.tkinfo
        /*0018*/ 	.word	0x00000002
        /*0030*/ 	.string	""
        /*0030*/ 	.string	"ptxas"
        /*0030*/ 	.string	"Cuda compilation tools, release 13.0, V13.0.88"
        /*0030*/ 	.string	"Build cuda_13.0.r13.0/compiler.36424714_0"
        /*0030*/ 	.string	"-arch sm_100 -m 64 "



//--------------------- .note.nv.cuinfo           --------------------------
	.section	.note.nv.cuinfo,"",@"SHT_NOTE"
	.sectionflags	@"SHF_NOTE_NV_CUINFO"
        /*0018*/ 	.short	0x0002
        /*001a*/ 	.short	0x0064
        /*001c*/ 	.short	0x0082
	.zero		2


//--------------------- .nv.info                  --------------------------
	.section	.nv.info,"",@"SHT_CUDA_INFO"
	.align	4


	//----- nvinfo : EIATTR_REGCOUNT
	.align		4
        /*0000*/ 	.byte	0x04, 0x2f
        /*0002*/ 	.short	(.L_2 - .L_1)
	.align		4
.L_1:
        /*0004*/ 	.word	index@(_Z9sum_arrayPiS_)
        /*0008*/ 	.word	0x00000018


	//----- nvinfo : EIATTR_FRAME_SIZE
	.align		4
.L_2:
        /*000c*/ 	.byte	0x04, 0x11
        /*000e*/ 	.short	(.L_4 - .L_3)
	.align		4
.L_3:
        /*0010*/ 	.word	index@(_Z9sum_arrayPiS_)
        /*0014*/ 	.word	0x00000000


	//----- nvinfo : EIATTR_MIN_STACK_SIZE
	.align		4
.L_4:
        /*0018*/ 	.byte	0x04, 0x12
        /*001a*/ 	.short	(.L_6 - .L_5)
	.align		4
.L_5:
        /*001c*/ 	.word	index@(_Z9sum_arrayPiS_)
        /*0020*/ 	.word	0x00000000
.L_6:


//--------------------- .nv.compat                --------------------------
	.section	.nv.compat,"",@"SHT_CUDA_COMPAT_INFO"
	.align	4
        /*0000*/ 	.byte	0x02, 0x09, 0x00, 0x00, 0x02, 0x02, 0x01, 0x00, 0x02, 0x05, 0x05, 0x00, 0x03, 0x07, 0x01, 0x01
        /*0010*/ 	.byte	0x02, 0x03, 0x00, 0x00, 0x02, 0x06, 0x01, 0x00, 0x04, 0x0b, 0x08, 0x00, 0x09, 0x00, 0x00, 0x00
        /*0020*/ 	.byte	0x00, 0x00, 0x00, 0x00


//--------------------- .nv.info._Z9sum_arrayPiS_ --------------------------
	.section	.nv.info._Z9sum_arrayPiS_,"",@"SHT_CUDA_INFO"
	.sectionflags	@""
	.align	4


	//----- nvinfo : EIATTR_CUDA_API_VERSION
	.align		4
        /*0000*/ 	.byte	0x04, 0x37
        /*0002*/ 	.short	(.L_8 - .L_7)
.L_7:
        /*0004*/ 	.word	0x00000082


	//----- nvinfo : EIATTR_KPARAM_INFO
	.align		4
.L_8:
        /*0008*/ 	.byte	0x04, 0x17
        /*000a*/ 	.short	(.L_10 - .L_9)
.L_9:
        /*000c*/ 	.word	0x00000000
        /*0010*/ 	.short	0x0001
        /*0012*/ 	.short	0x0008
        /*0014*/ 	.byte	0x00, 0xf5, 0x21, 0x00


	//----- nvinfo : EIATTR_KPARAM_INFO
	.align		4
.L_10:
        /*0018*/ 	.byte	0x04, 0x17
        /*001a*/ 	.short	(.L_12 - .L_11)
.L_11:
        /*001c*/ 	.word	0x00000000
        /*0020*/ 	.short	0x0000
        /*0022*/ 	.short	0x0000
        /*0024*/ 	.byte	0x00, 0xf5, 0x21, 0x00


	//----- nvinfo : EIATTR_SPARSE_MMA_MASK
	.align		4
.L_12:
        /*0028*/ 	.byte	0x03, 0x50
        /*002a*/ 	.short	0x0000


	//----- nvinfo : EIATTR_MAXREG_COUNT
	.align		4
        /*002c*/ 	.byte	0x03, 0x1b
        /*002e*/ 	.short	0x00ff


	//----- nvinfo : EIATTR_EXTERNS
	.align		4
        /*0030*/ 	.byte	0x04, 0x0f
        /*0032*/ 	.short	(.L_14 - .L_13)


	//   ....[0]....
	.align		4
.L_13:
        /*0034*/ 	.word	index@(vprintf)


	//----- nvinfo : EIATTR_MERCURY_ISA_VERSION
	.align		4
.L_14:
        /*0038*/ 	.byte	0x03, 0x5f
        /*003a*/ 	.short	0x0101


	//----- nvinfo : EIATTR_VRC_CTA_INIT_COUNT
	.align		4
        /*003c*/ 	.byte	0x02, 0x4a
	.zero		1
	.zero		1


	//----- nvinfo : EIATTR_SYSCALL_OFFSETS
	.align		4
        /*0040*/ 	.byte	0x04, 0x46
        /*0042*/ 	.short	(.L_16 - .L_15)


	//   ....[0]....
.L_15:
        /*0044*/ 	.word	0x00000080


	//----- nvinfo : EIATTR_EXIT_INSTR_OFFSETS
	.align		4
.L_16:
        /*0048*/ 	.byte	0x04, 0x1c
        /*004a*/ 	.short	(.L_18 - .L_17)


	//   ....[0]....
.L_17:
        /*004c*/ 	.word	0x00000090


	//----- nvinfo : EIATTR_CBANK_PARAM_SIZE
	.align		4
.L_18:
        /*0050*/ 	.byte	0x03, 0x19
        /*0052*/ 	.short	0x0010


	//----- nvinfo : EIATTR_PARAM_CBANK
	.align		4
        /*0054*/ 	.byte	0x04, 0x0a
        /*0056*/ 	.short	(.L_20 - .L_19)
	.align		4
.L_19:
        /*0058*/ 	.word	index@(.nv.constant0._Z9sum_arrayPiS_)
        /*005c*/ 	.short	0x0380
        /*005e*/ 	.short	0x0010


	//----- nvinfo : EIATTR_SW_WAR
	.align		4
.L_20:
        /*0060*/ 	.byte	0x04, 0x36
        /*0062*/ 	.short	(.L_22 - .L_21)
.L_21:
        /*0064*/ 	.word	0x00000008
.L_22:


//--------------------- .nv.callgraph             --------------------------
	.section	.nv.callgraph,"",@"SHT_CUDA_CALLGRAPH"
	.align	4
	.sectionentsize	8
	.align		4
        /*0000*/ 	.word	0x00000000
	.align		4
        /*0004*/ 	.word	0xffffffff
	.align		4
        /*0008*/ 	.word	index@(_Z9sum_arrayPiS_)
	.align		4
        /*000c*/ 	.word	index@(vprintf)
	.align		4
        /*0010*/ 	.word	0x00000000
	.align		4
        /*0014*/ 	.word	0xfffffffe
	.align		4
        /*0018*/ 	.word	0x00000000
	.align		4
        /*001c*/ 	.word	0xfffffffd
	.align		4
        /*0020*/ 	.word	0x00000000
	.align		4
        /*0024*/ 	.word	0xfffffffc


//--------------------- .nv.constant4             --------------------------
	.section	.nv.constant4,"a",@progbits
	.align	8
	.align		8
.nv.constant4:
        /*0000*/ 	.dword	vprintf
	.align		8
        /*0008*/ 	.dword	$str


//--------------------- .text._Z9sum_arrayPiS_    --------------------------
	.section	.text._Z9sum_arrayPiS_,"ax",@progbits
	.align	128
        .global         _Z9sum_arrayPiS_
        .type           _Z9sum_arrayPiS_,@function
        .size           _Z9sum_arrayPiS_,(.L_x_2 - _Z9sum_arrayPiS_)
        .other          _Z9sum_arrayPiS_,@"STO_CUDA_ENTRY STV_DEFAULT"
_Z9sum_arrayPiS_:
.text._Z9sum_arrayPiS_:
[----:B------:R-:W0:Y:S01]  /*0000*/  LDC R1, c[0x0][0x37c] ;  /* 0x0000df00ff017b82 */ /* 0x000e220000000800 */
[----:B------:R-:W-:Y:S01]  /*0010*/  MOV R0, 0x0 ;  /* 0x0000000000007802 */ /* 0x000fe20000000f00 */
[----:B------:R-:W1:Y:S01]  /*0020*/  LDCU.64 UR4, c[0x4][0x8] ;  /* 0x01000100ff0477ac */ /* 0x000e620008000a00 */
[----:B------:R-:W-:-:S05]  /*0030*/  CS2R R6, SRZ ;  /* 0x0000000000067805 */ /* 0x000fca000001ff00 */
[----:B------:R2:W3:Y:S01]  /*0040*/  LDC.64 R2, c[0x4][R0] ;  /* 0x0100000000027b82 */ /* 0x0004e20000000a00 */
[----:B-1----:R-:W-:Y:S02]  /*0050*/  IMAD.U32 R4, RZ, RZ, UR4 ;  /* 0x00000004ff047e24 */ /* 0x002fe4000f8e00ff */
[----:B--2---:R-:W-:-:S07]  /*0060*/  IMAD.U32 R5, RZ, RZ, UR5 ;  /* 0x00000005ff057e24 */ /* 0x004fce000f8e00ff */
[----:B------:R-:W-:-:S07]  /*0070*/  LEPC R20, `(.L_x_0) ;  /* 0x000000001014794e */ /* 0x000fce0000000000 */
[----:B0--3--:R-:W-:Y:S05]  /*0080*/  CALL.ABS.NOINC R2 ;  /* 0x0000000002007343 */ /* 0x009fea0003c00000 */
.L_x_0:
[----:B------:R-:W-:Y:S05]  /*0090*/  EXIT ;  /* 0x000000000000794d */ /* 0x000fea0003800000 */
.L_x_1:
[----:B------:R-:W-:-:S00]  /*00a0*/  BRA `(.L_x_1) ;  /* 0xfffffffc00fc7947 */ /* 0x000fc0000383ffff */
[----:B------:R-:W-:-:S00]  /*00b0*/  NOP ;  /* 0x0000000000007918 */ /* 0x000fc00000000000 */
        /* <DEDUP_REMOVED lines=12> */
.L_x_2:


//--------------------- .nv.global.init           --------------------------
	.section	.nv.global.init,"aw",@progbits
.nv.global.init:
	.type		$str,@object
	.size		$str,(.L_0 - $str)
$str:
        /*0000*/ 	.byte	0x69, 0x6e, 0x73, 0x69, 0x64, 0x65, 0x20, 0x73, 0x75, 0x6d, 0x5f, 0x61, 0x72, 0x72, 0x61, 0x79
        /*0010*/ 	.byte	0x0a, 0x00
.L_0:


//--------------------- .nv.shared.reserved.0     --------------------------
	.section	.nv.shared.reserved.0,"aw",@nobits
	.weak		__nv_reservedSMEM_offset_0_alias
	.size		__nv_reservedSMEM_offset_0_alias, 0, 64
	.other		__nv_reservedSMEM_offset_0_alias,@"STO_CUDA_RESERVED_SHARED STV_DEFAULT"
__nv_reservedSMEM_offset_0_alias:
	.zero		0
	.zero		64


//--------------------- .nv.constant0._Z9sum_arrayPiS_ --------------------------
	.section	.nv.constant0._Z9sum_arrayPiS_,"a",@progbits
	.sectionflags	@""
	.align	4
.nv.constant0._Z9sum_arrayPiS_:
	.zero		912


//--------------------- SYMBOLS --------------------------

	.type		.nv.reservedSmem.offset0,@object
	.size		.nv.reservedSmem.offset0,0x4
	.type		vprintf,@function
